	.headerflags	@"EF_CUDA_TEXMODE_UNIFIED EF_CUDA_64BIT_ADDRESS EF_CUDA_ACCELERATORS EF_CUDA_SM90 EF_CUDA_VIRTUAL_SM(EF_CUDA_SM90)"
	.elftype	@"ET_EXEC"


//--------------------- .nv.info                  --------------------------
	.section	.nv.info,"",@"SHT_CUDA_INFO"
	.align	4


	//----- nvinfo : EIATTR_REGCOUNT
	.align		4
        /*0000*/ 	.byte	0x04, 0x2f
        /*0002*/ 	.short	(.L_1 - .L_0)
	.align		4
.L_0:
        /*0004*/ 	.word	index@(triton_poi_fused_mul_reflection_pad2d_0)
        /*0008*/ 	.word	0x0000000c


	//----- nvinfo : EIATTR_MIN_STACK_SIZE
	.align		4
.L_1:
        /*000c*/ 	.byte	0x04, 0x12
        /*000e*/ 	.short	(.L_3 - .L_2)
	.align		4
.L_2:
        /*0010*/ 	.word	index@(triton_poi_fused_mul_reflection_pad2d_0)
        /*0014*/ 	.word	0x00000000


	//----- nvinfo : EIATTR_FRAME_SIZE
	.align		4
.L_3:
        /*0018*/ 	.byte	0x04, 0x11
        /*001a*/ 	.short	(.L_5 - .L_4)
	.align		4
.L_4:
        /*001c*/ 	.word	index@(triton_poi_fused_mul_reflection_pad2d_0)
        /*0020*/ 	.word	0x00000000


	//----- nvinfo : EIATTR_MIN_STACK_SIZE
	.align		4
.L_5:
        /*0024*/ 	.byte	0x04, 0x12
        /*0026*/ 	.short	(.L_7 - .L_6)
	.align		4
.L_6:
        /*0028*/ 	.word	index@(triton_poi_fused_mul_reflection_pad2d_0)
        /*002c*/ 	.word	0x00000000
.L_7:


//--------------------- .nv.info.triton_poi_fused_mul_reflection_pad2d_0 --------------------------
	.section	.nv.info.triton_poi_fused_mul_reflection_pad2d_0,"",@"SHT_CUDA_INFO"
	.sectionflags	@""
	.align	4


	//----- nvinfo : EIATTR_CUDA_API_VERSION
	.align		4
        /*0000*/ 	.byte	0x04, 0x37
        /*0002*/ 	.short	(.L_9 - .L_8)
.L_8:
        /*0004*/ 	.word	0x0000007c


	//----- nvinfo : EIATTR_KPARAM_INFO
	.align		4
.L_9:
        /*0008*/ 	.byte	0x04, 0x17
        /*000a*/ 	.short	(.L_11 - .L_10)
.L_10:
        /*000c*/ 	.word	0x00000000
        /*0010*/ 	.short	0x0003
        /*0012*/ 	.short	0x0018
        /*0014*/ 	.byte	0x00, 0xf0, 0x11, 0x00


	//----- nvinfo : EIATTR_KPARAM_INFO
	.align		4
.L_11:
        /*0018*/ 	.byte	0x04, 0x17
        /*001a*/ 	.short	(.L_13 - .L_12)
.L_12:
        /*001c*/ 	.word	0x00000000
        /*0020*/ 	.short	0x0002
        /*0022*/ 	.short	0x0010
        /*0024*/ 	.byte	0x00, 0xf4, 0x21, 0x00


	//----- nvinfo : EIATTR_KPARAM_INFO
	.align		4
.L_13:
        /*0028*/ 	.byte	0x04, 0x17
        /*002a*/ 	.short	(.L_15 - .L_14)
.L_14:
        /*002c*/ 	.word	0x00000000
        /*0030*/ 	.short	0x0001
        /*0032*/ 	.short	0x0008
        /*0034*/ 	.byte	0x00, 0xf4, 0x21, 0x00


	//----- nvinfo : EIATTR_KPARAM_INFO
	.align		4
.L_15:
        /*0038*/ 	.byte	0x04, 0x17
        /*003a*/ 	.short	(.L_17 - .L_16)
.L_16:
        /*003c*/ 	.word	0x00000000
        /*0040*/ 	.short	0x0000
        /*0042*/ 	.short	0x0000
        /*0044*/ 	.byte	0x00, 0xf4, 0x21, 0x00


	//----- nvinfo : EIATTR_SPARSE_MMA_MASK
	.align		4
.L_17:
        /*0048*/ 	.byte	0x03, 0x50
        /*004a*/ 	.short	0x0000


	//----- nvinfo : EIATTR_MAXREG_COUNT
	.align		4
        /*004c*/ 	.byte	0x03, 0x1b
        /*004e*/ 	.short	0x00ff


	//----- nvinfo : EIATTR_EXIT_INSTR_OFFSETS
	.align		4
        /*0050*/ 	.byte	0x04, 0x1c
        /*0052*/ 	.short	(.L_19 - .L_18)


	//   ....[0]....
.L_18:
        /*0054*/ 	.word	0x00000260


	//   ....[1]....
        /*0058*/ 	.word	0x00000280


	//----- nvinfo : EIATTR_REQNTID
	.align		4
.L_19:
        /*005c*/ 	.byte	0x04, 0x10
        /*005e*/ 	.short	(.L_21 - .L_20)
.L_20:
        /*0060*/ 	.word	0x00000080
        /*0064*/ 	.word	0x00000001
        /*0068*/ 	.word	0x00000001


	//----- nvinfo : EIATTR_CBANK_PARAM_SIZE
	.align		4
.L_21:
        /*006c*/ 	.byte	0x03, 0x19
        /*006e*/ 	.short	0x001c


	//----- nvinfo : EIATTR_PARAM_CBANK
	.align		4
        /*0070*/ 	.byte	0x04, 0x0a
        /*0072*/ 	.short	(.L_23 - .L_22)
	.align		4
.L_22:
        /*0074*/ 	.word	index@(.nv.constant0.triton_poi_fused_mul_reflection_pad2d_0)
        /*0078*/ 	.short	0x0210
        /*007a*/ 	.short	0x001c


	//----- nvinfo : EIATTR_SW_WAR
	.align		4
.L_23:
        /*007c*/ 	.byte	0x04, 0x36
        /*007e*/ 	.short	(.L_25 - .L_24)
.L_24:
        /*0080*/ 	.word	0x00000008
.L_25:


//--------------------- .nv.callgraph             --------------------------
	.section	.nv.callgraph,"",@"SHT_CUDA_CALLGRAPH"
	.align	4
	.sectionentsize	8
	.align		4
        /*0000*/ 	.word	0x00000000
	.align		4
        /*0004*/ 	.word	0xffffffff
	.align		4
        /*0008*/ 	.word	0x00000000
	.align		4
        /*000c*/ 	.word	0xfffffffe
	.align		4
        /*0010*/ 	.word	0x00000000
	.align		4
        /*0014*/ 	.word	0xfffffffd
	.align		4
        /*0018*/ 	.word	0x00000000
	.align		4
        /*001c*/ 	.word	0xfffffffc


//--------------------- .text.triton_poi_fused_mul_reflection_pad2d_0 --------------------------
	.section	.text.triton_poi_fused_mul_reflection_pad2d_0,"ax",@progbits
	.align	128
        .global         triton_poi_fused_mul_reflection_pad2d_0
        .type           triton_poi_fused_mul_reflection_pad2d_0,@function
        .size           triton_poi_fused_mul_reflection_pad2d_0,(.L_x_1 - triton_poi_fused_mul_reflection_pad2d_0)
        .other          triton_poi_fused_mul_reflection_pad2d_0,@"STO_CUDA_ENTRY STV_DEFAULT"
triton_poi_fused_mul_reflection_pad2d_0:
.text.triton_poi_fused_mul_reflection_pad2d_0:
[----:B------:R-:W0:Y:S02]  /*0000*/  LDC R1, c[0x0][0x28] ;  /* 0x00000a00ff017b82 */ /* 0x000e240000000800 */
[----:B------:R-:W1:Y:S01]  /*0010*/  S2R R0, SR_TID.X ;  /* 0x0000000000007919 */ /* 0x000e620000002100 */
[----:B------:R-:W-:Y:S01]  /*0020*/  ULDC.64 UR4, c[0x0][0x208] ;  /* 0x0000820000047ab9 */ /* 0x000fe20000000a00 */
[----:B------:R-:W2:Y:S01]  /*0030*/  S2R R7, SR_CTAID.X ;  /* 0x0000000000077919 */ /* 0x000ea20000002500 */
[----:B-1----:R-:W-:-:S05]  /*0040*/  LOP3.LUT R0, R0, 0x7f, RZ, 0xc0, !PT ;  /* 0x0000007f00007812 */ /* 0x002fca00078ec0ff */
[----:B--2---:R-:W-:Y:S01]  /*0050*/  IMAD R0, R7, 0x80, R0 ;  /* 0x0000008007007824 */ /* 0x004fe200078e0200 */
[----:B------:R-:W-:-:S04]  /*0060*/  SHF.R.S32.HI R7, RZ, 0x18, R7 ;  /* 0x00000018ff077819 */ /* 0x000fc80000011407 */
[----:B------:R-:W-:Y:S02]  /*0070*/  SHF.R.S32.HI R3, RZ, 0x1f, R0 ;  /* 0x0000001fff037819 */ /* 0x000fe40000011400 */
[----:B------:R-:W-:Y:S02]  /*0080*/  SGXT R7, R7, 0x1 ;  /* 0x000000010707781a */ /* 0x000fe40000000200 */
[-C--:B------:R-:W-:Y:S02]  /*0090*/  LEA.HI R3, R3, R0.reuse, RZ, 0x3 ;  /* 0x0000000003037211 */ /* 0x080fe400078f18ff */
[----:B------:R-:W-:Y:S02]  /*00a0*/  LEA.HI R7, R7, R0, RZ, 0x6 ;  /* 0x0000000007077211 */ /* 0x000fe400078f30ff */
[----:B------:R-:W-:Y:S02]  /*00b0*/  SHF.R.S32.HI R2, RZ, 0x3, R3 ;  /* 0x00000003ff027819 */ /* 0x000fe40000011403 */
[----:B------:R-:W-:-:S02]  /*00c0*/  LOP3.LUT R3, R3, 0xfffffff8, RZ, 0xc0, !PT ;  /* 0xfffffff803037812 */ /* 0x000fc400078ec0ff */
[----:B------:R-:W-:Y:S02]  /*00d0*/  LEA.HI R4, R2, R2, RZ, 0x3 ;  /* 0x0000000202047211 */ /* 0x000fe400078f18ff */
[----:B------:R-:W-:Y:S02]  /*00e0*/  IADD3 R3, R0, -0x2, -R3 ;  /* 0xfffffffe00037810 */ /* 0x000fe40007ffe803 */
[----:B------:R-:W-:Y:S02]  /*00f0*/  LOP3.LUT R5, R4, 0xfffffff8, RZ, 0xc0, !PT ;  /* 0xfffffff804057812 */ /* 0x000fe400078ec0ff */
[----:B------:R-:W-:Y:S02]  /*0100*/  IABS R6, R3 ;  /* 0x0000000300067213 */ /* 0x000fe40000000000 */
[----:B------:R-:W-:Y:S02]  /*0110*/  IADD3 R5, R2, -0x2, -R5 ;  /* 0xfffffffe02057810 */ /* 0x000fe40007ffe805 */
[----:B------:R-:W1:Y:S01]  /*0120*/  LDC.64 R2, c[0x0][0x218] ;  /* 0x00008600ff027b82 */ /* 0x000e620000000a00 */
[----:B------:R-:W-:Y:S01]  /*0130*/  VIADD R6, R6, 0xfffffffd ;  /* 0xfffffffd06067836 */ /* 0x000fe20000000000 */
[----:B------:R-:W-:-:S02]  /*0140*/  IABS R8, R5 ;  /* 0x0000000500087213 */ /* 0x000fc40000000000 */
[----:B------:R-:W-:Y:S02]  /*0150*/  SHF.R.S32.HI R7, RZ, 0x6, R7 ;  /* 0x00000006ff077819 */ /* 0x000fe40000011407 */
[----:B------:R-:W-:Y:S01]  /*0160*/  IABS R9, R6 ;  /* 0x0000000600097213 */ /* 0x000fe20000000000 */
[----:B------:R-:W-:Y:S01]  /*0170*/  VIADD R8, R8, 0xfffffffd ;  /* 0xfffffffd08087836 */ /* 0x000fe20000000000 */
[----:B------:R-:W2:Y:S01]  /*0180*/  LDC.64 R4, c[0x0][0x210] ;  /* 0x00008400ff047b82 */ /* 0x000ea20000000a00 */
[----:B------:R-:W-:Y:S02]  /*0190*/  LEA R7, R7, 0xf, 0x4 ;  /* 0x0000000f07077811 */ /* 0x000fe400078e20ff */
[----:B------:R-:W-:Y:S02]  /*01a0*/  ISETP.GE.AND P0, PT, R0, 0x400, PT ;  /* 0x000004000000780c */ /* 0x000fe40003f06270 */
[----:B------:R-:W-:-:S05]  /*01b0*/  IABS R6, R8 ;  /* 0x0000000800067213 */ /* 0x000fca0000000000 */
[----:B------:R-:W-:Y:S01]  /*01c0*/  IMAD R6, R6, 0x4, R9 ;  /* 0x0000000406067824 */ /* 0x000fe200078e0209 */
[----:B------:R-:W-:-:S03]  /*01d0*/  CS2R R8, SRZ ;  /* 0x0000000000087805 */ /* 0x000fc6000001ff00 */
[----:B------:R-:W-:-:S04]  /*01e0*/  IMAD.IADD R7, R7, 0x1, -R6 ;  /* 0x0000000107077824 */ /* 0x000fc800078e0a06 */
[----:B-1----:R-:W-:-:S05]  /*01f0*/  IMAD.WIDE R2, R7, 0x4, R2 ;  /* 0x0000000407027825 */ /* 0x002fca00078e0202 */
[----:B------:R-:W3:Y:S01]  /*0200*/  @!P0 LDG.E.EL R9, desc[UR4][R2.64] ;  /* 0x0000000402098981 */ /* 0x000ee2000c2e1900 */
[----:B--2---:R-:W-:Y:S02]  /*0210*/  IMAD.WIDE R4, R7, 0x4, R4 ;  /* 0x0000000407047825 */ /* 0x004fe400078e0204 */
[----:B------:R-:W1:Y:S03]  /*0220*/  LDC.64 R6, c[0x0][0x220] ;  /* 0x00008800ff067b82 */ /* 0x000e660000000a00 */
[----:B------:R-:W3:Y:S01]  /*0230*/  @!P0 LDG.E.EL R8, desc[UR4][R4.64] ;  /* 0x0000000404088981 */ /* 0x000ee2000c2e1900 */
[----:B-1----:R-:W-:-:S04]  /*0240*/  IMAD.WIDE R6, R0, 0x4, R6 ;  /* 0x0000000400067825 */ /* 0x002fc800078e0206 */
[----:B---3--:R-:W-:Y:S01]  /*0250*/  FMUL R9, R9, R8 ;  /* 0x0000000809097220 */ /* 0x008fe20000400000 */
[----:B------:R-:W-:Y:S06]  /*0260*/  @P0 EXIT ;  /* 0x000000000000094d */ /* 0x000fec0003800000 */
[----:B------:R-:W-:Y:S01]  /*0270*/  STG.E desc[UR4][R6.64], R9 ;  /* 0x0000000906007986 */ /* 0x000fe2000c101904 */
[----:B------:R-:W-:Y:S05]  /*0280*/  EXIT ;  /* 0x000000000000794d */ /* 0x000fea0003800000 */
.L_x_0:
[----:B------:R-:W-:-:S00]  /*0290*/  BRA `(.L_x_0) ;  /* 0xfffffffc00fc7947 */ /* 0x000fc0000383ffff */
[----:B------:R-:W-:-:S00]  /*02a0*/  NOP ;  /* 0x0000000000007918 */ /* 0x000fc00000000000 */
        /* <DEDUP_REMOVED lines=13> */
.L_x_1:


//--------------------- .nv.constant0.triton_poi_fused_mul_reflection_pad2d_0 --------------------------
	.section	.nv.constant0.triton_poi_fused_mul_reflection_pad2d_0,"a",@progbits
	.sectionflags	@""
	.align	4
.nv.constant0.triton_poi_fused_mul_reflection_pad2d_0:
	.zero		556
